//
// Generated by NVIDIA NVVM Compiler
//
// Compiler Build ID: CL-36424714
// Cuda compilation tools, release 13.0, V13.0.88
// Based on NVVM 20.0.0
//

.version 9.0
.target sm_100
.address_size 64

	// .globl	_Z9fnvKernelP5Block

.visible .entry _Z9fnvKernelP5Block(
	.param .u64 .ptr .align 1 _Z9fnvKernelP5Block_param_0
)
{
	.reg .b32 	%r<392>;
	.reg .b64 	%rd<3>;

	ld.param.u64 	%rd1, [_Z9fnvKernelP5Block_param_0];
	cvta.to.global.u64 	%rd2, %rd1;
	ld.global.s8 	%r1, [%rd2+4];
	xor.b32  	%r2, %r1, -2128831035;
	mul.lo.s32 	%r3, %r2, 16777619;
	ld.global.s8 	%r4, [%rd2+5];
	xor.b32  	%r5, %r3, %r4;
	mul.lo.s32 	%r6, %r5, 16777619;
	ld.global.s8 	%r7, [%rd2+6];
	xor.b32  	%r8, %r6, %r7;
	mul.lo.s32 	%r9, %r8, 16777619;
	ld.global.s8 	%r10, [%rd2+7];
	xor.b32  	%r11, %r9, %r10;
	mul.lo.s32 	%r12, %r11, 16777619;
	ld.global.s8 	%r13, [%rd2+8];
	xor.b32  	%r14, %r12, %r13;
	mul.lo.s32 	%r15, %r14, 16777619;
	ld.global.s8 	%r16, [%rd2+9];
	xor.b32  	%r17, %r15, %r16;
	mul.lo.s32 	%r18, %r17, 16777619;
	ld.global.s8 	%r19, [%rd2+10];
	xor.b32  	%r20, %r18, %r19;
	mul.lo.s32 	%r21, %r20, 16777619;
	ld.global.s8 	%r22, [%rd2+11];
	xor.b32  	%r23, %r21, %r22;
	mul.lo.s32 	%r24, %r23, 16777619;
	ld.global.s8 	%r25, [%rd2+12];
	xor.b32  	%r26, %r24, %r25;
	mul.lo.s32 	%r27, %r26, 16777619;
	ld.global.s8 	%r28, [%rd2+13];
	xor.b32  	%r29, %r27, %r28;
	mul.lo.s32 	%r30, %r29, 16777619;
	ld.global.s8 	%r31, [%rd2+14];
	xor.b32  	%r32, %r30, %r31;
	mul.lo.s32 	%r33, %r32, 16777619;
	ld.global.s8 	%r34, [%rd2+15];
	xor.b32  	%r35, %r33, %r34;
	mul.lo.s32 	%r36, %r35, 16777619;
	ld.global.s8 	%r37, [%rd2+16];
	xor.b32  	%r38, %r36, %r37;
	mul.lo.s32 	%r39, %r38, 16777619;
	ld.global.s8 	%r40, [%rd2+17];
	xor.b32  	%r41, %r39, %r40;
	mul.lo.s32 	%r42, %r41, 16777619;
	ld.global.s8 	%r43, [%rd2+18];
	xor.b32  	%r44, %r42, %r43;
	mul.lo.s32 	%r45, %r44, 16777619;
	ld.global.s8 	%r46, [%rd2+19];
	xor.b32  	%r47, %r45, %r46;
	mul.lo.s32 	%r48, %r47, 16777619;
	ld.global.s8 	%r49, [%rd2+20];
	xor.b32  	%r50, %r48, %r49;
	mul.lo.s32 	%r51, %r50, 16777619;
	ld.global.s8 	%r52, [%rd2+21];
	xor.b32  	%r53, %r51, %r52;
	mul.lo.s32 	%r54, %r53, 16777619;
	ld.global.s8 	%r55, [%rd2+22];
	xor.b32  	%r56, %r54, %r55;
	mul.lo.s32 	%r57, %r56, 16777619;
	ld.global.s8 	%r58, [%rd2+23];
	xor.b32  	%r59, %r57, %r58;
	mul.lo.s32 	%r60, %r59, 16777619;
	ld.global.s8 	%r61, [%rd2+24];
	xor.b32  	%r62, %r60, %r61;
	mul.lo.s32 	%r63, %r62, 16777619;
	ld.global.s8 	%r64, [%rd2+25];
	xor.b32  	%r65, %r63, %r64;
	mul.lo.s32 	%r66, %r65, 16777619;
	ld.global.s8 	%r67, [%rd2+26];
	xor.b32  	%r68, %r66, %r67;
	mul.lo.s32 	%r69, %r68, 16777619;
	ld.global.s8 	%r70, [%rd2+27];
	xor.b32  	%r71, %r69, %r70;
	mul.lo.s32 	%r72, %r71, 16777619;
	ld.global.s8 	%r73, [%rd2+28];
	xor.b32  	%r74, %r72, %r73;
	mul.lo.s32 	%r75, %r74, 16777619;
	ld.global.s8 	%r76, [%rd2+29];
	xor.b32  	%r77, %r75, %r76;
	mul.lo.s32 	%r78, %r77, 16777619;
	ld.global.s8 	%r79, [%rd2+30];
	xor.b32  	%r80, %r78, %r79;
	mul.lo.s32 	%r81, %r80, 16777619;
	ld.global.s8 	%r82, [%rd2+31];
	xor.b32  	%r83, %r81, %r82;
	mul.lo.s32 	%r84, %r83, 16777619;
	ld.global.s8 	%r85, [%rd2+32];
	xor.b32  	%r86, %r84, %r85;
	mul.lo.s32 	%r87, %r86, 16777619;
	ld.global.s8 	%r88, [%rd2+33];
	xor.b32  	%r89, %r87, %r88;
	mul.lo.s32 	%r90, %r89, 16777619;
	ld.global.s8 	%r91, [%rd2+34];
	xor.b32  	%r92, %r90, %r91;
	mul.lo.s32 	%r93, %r92, 16777619;
	ld.global.s8 	%r94, [%rd2+35];
	xor.b32  	%r95, %r93, %r94;
	mul.lo.s32 	%r96, %r95, 16777619;
	ld.global.s8 	%r97, [%rd2+36];
	xor.b32  	%r98, %r96, %r97;
	mul.lo.s32 	%r99, %r98, 16777619;
	ld.global.s8 	%r100, [%rd2+37];
	xor.b32  	%r101, %r99, %r100;
	mul.lo.s32 	%r102, %r101, 16777619;
	ld.global.s8 	%r103, [%rd2+38];
	xor.b32  	%r104, %r102, %r103;
	mul.lo.s32 	%r105, %r104, 16777619;
	ld.global.s8 	%r106, [%rd2+39];
	xor.b32  	%r107, %r105, %r106;
	mul.lo.s32 	%r108, %r107, 16777619;
	ld.global.s8 	%r109, [%rd2+40];
	xor.b32  	%r110, %r108, %r109;
	mul.lo.s32 	%r111, %r110, 16777619;
	ld.global.s8 	%r112, [%rd2+41];
	xor.b32  	%r113, %r111, %r112;
	mul.lo.s32 	%r114, %r113, 16777619;
	ld.global.s8 	%r115, [%rd2+42];
	xor.b32  	%r116, %r114, %r115;
	mul.lo.s32 	%r117, %r116, 16777619;
	ld.global.s8 	%r118, [%rd2+43];
	xor.b32  	%r119, %r117, %r118;
	mul.lo.s32 	%r120, %r119, 16777619;
	ld.global.s8 	%r121, [%rd2+44];
	xor.b32  	%r122, %r120, %r121;
	mul.lo.s32 	%r123, %r122, 16777619;
	ld.global.s8 	%r124, [%rd2+45];
	xor.b32  	%r125, %r123, %r124;
	mul.lo.s32 	%r126, %r125, 16777619;
	ld.global.s8 	%r127, [%rd2+46];
	xor.b32  	%r128, %r126, %r127;
	mul.lo.s32 	%r129, %r128, 16777619;
	ld.global.s8 	%r130, [%rd2+47];
	xor.b32  	%r131, %r129, %r130;
	mul.lo.s32 	%r132, %r131, 16777619;
	ld.global.s8 	%r133, [%rd2+48];
	xor.b32  	%r134, %r132, %r133;
	mul.lo.s32 	%r135, %r134, 16777619;
	ld.global.s8 	%r136, [%rd2+49];
	xor.b32  	%r137, %r135, %r136;
	mul.lo.s32 	%r138, %r137, 16777619;
	ld.global.s8 	%r139, [%rd2+50];
	xor.b32  	%r140, %r138, %r139;
	mul.lo.s32 	%r141, %r140, 16777619;
	ld.global.s8 	%r142, [%rd2+51];
	xor.b32  	%r143, %r141, %r142;
	mul.lo.s32 	%r144, %r143, 16777619;
	ld.global.s8 	%r145, [%rd2+52];
	xor.b32  	%r146, %r144, %r145;
	mul.lo.s32 	%r147, %r146, 16777619;
	ld.global.s8 	%r148, [%rd2+53];
	xor.b32  	%r149, %r147, %r148;
	mul.lo.s32 	%r150, %r149, 16777619;
	ld.global.s8 	%r151, [%rd2+54];
	xor.b32  	%r152, %r150, %r151;
	mul.lo.s32 	%r153, %r152, 16777619;
	ld.global.s8 	%r154, [%rd2+55];
	xor.b32  	%r155, %r153, %r154;
	mul.lo.s32 	%r156, %r155, 16777619;
	ld.global.s8 	%r157, [%rd2+56];
	xor.b32  	%r158, %r156, %r157;
	mul.lo.s32 	%r159, %r158, 16777619;
	ld.global.s8 	%r160, [%rd2+57];
	xor.b32  	%r161, %r159, %r160;
	mul.lo.s32 	%r162, %r161, 16777619;
	ld.global.s8 	%r163, [%rd2+58];
	xor.b32  	%r164, %r162, %r163;
	mul.lo.s32 	%r165, %r164, 16777619;
	ld.global.s8 	%r166, [%rd2+59];
	xor.b32  	%r167, %r165, %r166;
	mul.lo.s32 	%r168, %r167, 16777619;
	ld.global.s8 	%r169, [%rd2+60];
	xor.b32  	%r170, %r168, %r169;
	mul.lo.s32 	%r171, %r170, 16777619;
	ld.global.s8 	%r172, [%rd2+61];
	xor.b32  	%r173, %r171, %r172;
	mul.lo.s32 	%r174, %r173, 16777619;
	ld.global.s8 	%r175, [%rd2+62];
	xor.b32  	%r176, %r174, %r175;
	mul.lo.s32 	%r177, %r176, 16777619;
	ld.global.s8 	%r178, [%rd2+63];
	xor.b32  	%r179, %r177, %r178;
	mul.lo.s32 	%r180, %r179, 16777619;
	ld.global.s8 	%r181, [%rd2+64];
	xor.b32  	%r182, %r180, %r181;
	mul.lo.s32 	%r183, %r182, 16777619;
	ld.global.s8 	%r184, [%rd2+65];
	xor.b32  	%r185, %r183, %r184;
	mul.lo.s32 	%r186, %r185, 16777619;
	ld.global.s8 	%r187, [%rd2+66];
	xor.b32  	%r188, %r186, %r187;
	mul.lo.s32 	%r189, %r188, 16777619;
	ld.global.s8 	%r190, [%rd2+67];
	xor.b32  	%r191, %r189, %r190;
	mul.lo.s32 	%r192, %r191, 16777619;
	ld.global.s8 	%r193, [%rd2+68];
	xor.b32  	%r194, %r192, %r193;
	mul.lo.s32 	%r195, %r194, 16777619;
	ld.global.s8 	%r196, [%rd2+69];
	xor.b32  	%r197, %r195, %r196;
	mul.lo.s32 	%r198, %r197, 16777619;
	ld.global.s8 	%r199, [%rd2+70];
	xor.b32  	%r200, %r198, %r199;
	mul.lo.s32 	%r201, %r200, 16777619;
	ld.global.s8 	%r202, [%rd2+71];
	xor.b32  	%r203, %r201, %r202;
	mul.lo.s32 	%r204, %r203, 16777619;
	ld.global.s8 	%r205, [%rd2+72];
	xor.b32  	%r206, %r204, %r205;
	mul.lo.s32 	%r207, %r206, 16777619;
	ld.global.s8 	%r208, [%rd2+73];
	xor.b32  	%r209, %r207, %r208;
	mul.lo.s32 	%r210, %r209, 16777619;
	ld.global.s8 	%r211, [%rd2+74];
	xor.b32  	%r212, %r210, %r211;
	mul.lo.s32 	%r213, %r212, 16777619;
	ld.global.s8 	%r214, [%rd2+75];
	xor.b32  	%r215, %r213, %r214;
	mul.lo.s32 	%r216, %r215, 16777619;
	ld.global.s8 	%r217, [%rd2+76];
	xor.b32  	%r218, %r216, %r217;
	mul.lo.s32 	%r219, %r218, 16777619;
	ld.global.s8 	%r220, [%rd2+77];
	xor.b32  	%r221, %r219, %r220;
	mul.lo.s32 	%r222, %r221, 16777619;
	ld.global.s8 	%r223, [%rd2+78];
	xor.b32  	%r224, %r222, %r223;
	mul.lo.s32 	%r225, %r224, 16777619;
	ld.global.s8 	%r226, [%rd2+79];
	xor.b32  	%r227, %r225, %r226;
	mul.lo.s32 	%r228, %r227, 16777619;
	ld.global.s8 	%r229, [%rd2+80];
	xor.b32  	%r230, %r228, %r229;
	mul.lo.s32 	%r231, %r230, 16777619;
	ld.global.s8 	%r232, [%rd2+81];
	xor.b32  	%r233, %r231, %r232;
	mul.lo.s32 	%r234, %r233, 16777619;
	ld.global.s8 	%r235, [%rd2+82];
	xor.b32  	%r236, %r234, %r235;
	mul.lo.s32 	%r237, %r236, 16777619;
	ld.global.s8 	%r238, [%rd2+83];
	xor.b32  	%r239, %r237, %r238;
	mul.lo.s32 	%r240, %r239, 16777619;
	ld.global.s8 	%r241, [%rd2+84];
	xor.b32  	%r242, %r240, %r241;
	mul.lo.s32 	%r243, %r242, 16777619;
	ld.global.s8 	%r244, [%rd2+85];
	xor.b32  	%r245, %r243, %r244;
	mul.lo.s32 	%r246, %r245, 16777619;
	ld.global.s8 	%r247, [%rd2+86];
	xor.b32  	%r248, %r246, %r247;
	mul.lo.s32 	%r249, %r248, 16777619;
	ld.global.s8 	%r250, [%rd2+87];
	xor.b32  	%r251, %r249, %r250;
	mul.lo.s32 	%r252, %r251, 16777619;
	ld.global.s8 	%r253, [%rd2+88];
	xor.b32  	%r254, %r252, %r253;
	mul.lo.s32 	%r255, %r254, 16777619;
	ld.global.s8 	%r256, [%rd2+89];
	xor.b32  	%r257, %r255, %r256;
	mul.lo.s32 	%r258, %r257, 16777619;
	ld.global.s8 	%r259, [%rd2+90];
	xor.b32  	%r260, %r258, %r259;
	mul.lo.s32 	%r261, %r260, 16777619;
	ld.global.s8 	%r262, [%rd2+91];
	xor.b32  	%r263, %r261, %r262;
	mul.lo.s32 	%r264, %r263, 16777619;
	ld.global.s8 	%r265, [%rd2+92];
	xor.b32  	%r266, %r264, %r265;
	mul.lo.s32 	%r267, %r266, 16777619;
	ld.global.s8 	%r268, [%rd2+93];
	xor.b32  	%r269, %r267, %r268;
	mul.lo.s32 	%r270, %r269, 16777619;
	ld.global.s8 	%r271, [%rd2+94];
	xor.b32  	%r272, %r270, %r271;
	mul.lo.s32 	%r273, %r272, 16777619;
	ld.global.s8 	%r274, [%rd2+95];
	xor.b32  	%r275, %r273, %r274;
	mul.lo.s32 	%r276, %r275, 16777619;
	ld.global.s8 	%r277, [%rd2+96];
	xor.b32  	%r278, %r276, %r277;
	mul.lo.s32 	%r279, %r278, 16777619;
	ld.global.s8 	%r280, [%rd2+97];
	xor.b32  	%r281, %r279, %r280;
	mul.lo.s32 	%r282, %r281, 16777619;
	ld.global.s8 	%r283, [%rd2+98];
	xor.b32  	%r284, %r282, %r283;
	mul.lo.s32 	%r285, %r284, 16777619;
	ld.global.s8 	%r286, [%rd2+99];
	xor.b32  	%r287, %r285, %r286;
	mul.lo.s32 	%r288, %r287, 16777619;
	ld.global.s8 	%r289, [%rd2+100];
	xor.b32  	%r290, %r288, %r289;
	mul.lo.s32 	%r291, %r290, 16777619;
	ld.global.s8 	%r292, [%rd2+101];
	xor.b32  	%r293, %r291, %r292;
	mul.lo.s32 	%r294, %r293, 16777619;
	ld.global.s8 	%r295, [%rd2+102];
	xor.b32  	%r296, %r294, %r295;
	mul.lo.s32 	%r297, %r296, 16777619;
	ld.global.s8 	%r298, [%rd2+103];
	xor.b32  	%r299, %r297, %r298;
	mul.lo.s32 	%r300, %r299, 16777619;
	ld.global.s8 	%r301, [%rd2+104];
	xor.b32  	%r302, %r300, %r301;
	mul.lo.s32 	%r303, %r302, 16777619;
	ld.global.s8 	%r304, [%rd2+105];
	xor.b32  	%r305, %r303, %r304;
	mul.lo.s32 	%r306, %r305, 16777619;
	ld.global.s8 	%r307, [%rd2+106];
	xor.b32  	%r308, %r306, %r307;
	mul.lo.s32 	%r309, %r308, 16777619;
	ld.global.s8 	%r310, [%rd2+107];
	xor.b32  	%r311, %r309, %r310;
	mul.lo.s32 	%r312, %r311, 16777619;
	ld.global.s8 	%r313, [%rd2+108];
	xor.b32  	%r314, %r312, %r313;
	mul.lo.s32 	%r315, %r314, 16777619;
	ld.global.s8 	%r316, [%rd2+109];
	xor.b32  	%r317, %r315, %r316;
	mul.lo.s32 	%r318, %r317, 16777619;
	ld.global.s8 	%r319, [%rd2+110];
	xor.b32  	%r320, %r318, %r319;
	mul.lo.s32 	%r321, %r320, 16777619;
	ld.global.s8 	%r322, [%rd2+111];
	xor.b32  	%r323, %r321, %r322;
	mul.lo.s32 	%r324, %r323, 16777619;
	ld.global.s8 	%r325, [%rd2+112];
	xor.b32  	%r326, %r324, %r325;
	mul.lo.s32 	%r327, %r326, 16777619;
	ld.global.s8 	%r328, [%rd2+113];
	xor.b32  	%r329, %r327, %r328;
	mul.lo.s32 	%r330, %r329, 16777619;
	ld.global.s8 	%r331, [%rd2+114];
	xor.b32  	%r332, %r330, %r331;
	mul.lo.s32 	%r333, %r332, 16777619;
	ld.global.s8 	%r334, [%rd2+115];
	xor.b32  	%r335, %r333, %r334;
	mul.lo.s32 	%r336, %r335, 16777619;
	ld.global.s8 	%r337, [%rd2+116];
	xor.b32  	%r338, %r336, %r337;
	mul.lo.s32 	%r339, %r338, 16777619;
	ld.global.s8 	%r340, [%rd2+117];
	xor.b32  	%r341, %r339, %r340;
	mul.lo.s32 	%r342, %r341, 16777619;
	ld.global.s8 	%r343, [%rd2+118];
	xor.b32  	%r344, %r342, %r343;
	mul.lo.s32 	%r345, %r344, 16777619;
	ld.global.s8 	%r346, [%rd2+119];
	xor.b32  	%r347, %r345, %r346;
	mul.lo.s32 	%r348, %r347, 16777619;
	ld.global.s8 	%r349, [%rd2+120];
	xor.b32  	%r350, %r348, %r349;
	mul.lo.s32 	%r351, %r350, 16777619;
	ld.global.s8 	%r352, [%rd2+121];
	xor.b32  	%r353, %r351, %r352;
	mul.lo.s32 	%r354, %r353, 16777619;
	ld.global.s8 	%r355, [%rd2+122];
	xor.b32  	%r356, %r354, %r355;
	mul.lo.s32 	%r357, %r356, 16777619;
	ld.global.s8 	%r358, [%rd2+123];
	xor.b32  	%r359, %r357, %r358;
	mul.lo.s32 	%r360, %r359, 16777619;
	ld.global.s8 	%r361, [%rd2+124];
	xor.b32  	%r362, %r360, %r361;
	mul.lo.s32 	%r363, %r362, 16777619;
	ld.global.s8 	%r364, [%rd2+125];
	xor.b32  	%r365, %r363, %r364;
	mul.lo.s32 	%r366, %r365, 16777619;
	ld.global.s8 	%r367, [%rd2+126];
	xor.b32  	%r368, %r366, %r367;
	mul.lo.s32 	%r369, %r368, 16777619;
	ld.global.s8 	%r370, [%rd2+127];
	xor.b32  	%r371, %r369, %r370;
	mul.lo.s32 	%r372, %r371, 16777619;
	ld.global.s8 	%r373, [%rd2+128];
	xor.b32  	%r374, %r372, %r373;
	mul.lo.s32 	%r375, %r374, 16777619;
	ld.global.s8 	%r376, [%rd2+129];
	xor.b32  	%r377, %r375, %r376;
	mul.lo.s32 	%r378, %r377, 16777619;
	ld.global.s8 	%r379, [%rd2+130];
	xor.b32  	%r380, %r378, %r379;
	mul.lo.s32 	%r381, %r380, 16777619;
	ld.global.s8 	%r382, [%rd2+131];
	xor.b32  	%r383, %r381, %r382;
	mul.lo.s32 	%r384, %r383, 16777619;
	mul.hi.u32 	%r385, %r384, 316718691;
	sub.s32 	%r386, %r384, %r385;
	shr.u32 	%r387, %r386, 1;
	add.s32 	%r388, %r387, %r385;
	shr.u32 	%r389, %r388, 29;
	mul.lo.s32 	%r390, %r389, 1000000007;
	sub.s32 	%r391, %r384, %r390;
	st.global.u32 	[%rd2+136], %r391;
	ret;

}


// ===== COMPILED SASS (sm_100) =====

	.target	sm_100

	.elftype	@"ET_EXEC"


//--------------------- .note.nv.tkinfo           --------------------------
	.section	.note.nv.tkinfo,"",@"SHT_NOTE"
	.sectionflags	@"SHF_NOTE_NV_TKINFO"
	.tkinfo
        /*0018*/ 	.word	0x00000002
        /*0030*/ 	.string	""
        /*0030*/ 	.string	"ptxas"
        /*0030*/ 	.string	"Cuda compilation tools, release 13.0, V13.0.88"
        /*0030*/ 	.string	"Build cuda_13.0.r13.0/compiler.36424714_0"
        /*0030*/ 	.string	"-arch sm_100 -m 64 "



//--------------------- .note.nv.cuinfo           --------------------------
	.section	.note.nv.cuinfo,"",@"SHT_NOTE"
	.sectionflags	@"SHF_NOTE_NV_CUINFO"
        /*0018*/ 	.short	0x0002
        /*001a*/ 	.short	0x0064
        /*001c*/ 	.short	0x0082
	.zero		2


//--------------------- .nv.info                  --------------------------
	.section	.nv.info,"",@"SHT_CUDA_INFO"
	.align	4


	//----- nvinfo : EIATTR_REGCOUNT
	.align		4
        /*0000*/ 	.byte	0x04, 0x2f
        /*0002*/ 	.short	(.L_1 - .L_0)
	.align		4
.L_0:
        /*0004*/ 	.word	index@(_Z9fnvKernelP5Block)
        /*0008*/ 	.word	0x0000001e


	//----- nvinfo : EIATTR_FRAME_SIZE
	.align		4
.L_1:
        /*000c*/ 	.byte	0x04, 0x11
        /*000e*/ 	.short	(.L_3 - .L_2)
	.align		4
.L_2:
        /*0010*/ 	.word	index@(_Z9fnvKernelP5Block)
        /*0014*/ 	.word	0x00000000


	//----- nvinfo : EIATTR_MIN_STACK_SIZE
	.align		4
.L_3:
        /*0018*/ 	.byte	0x04, 0x12
        /*001a*/ 	.short	(.L_5 - .L_4)
	.align		4
.L_4:
        /*001c*/ 	.word	index@(_Z9fnvKernelP5Block)
        /*0020*/ 	.word	0x00000000
.L_5:


//--------------------- .nv.compat                --------------------------
	.section	.nv.compat,"",@"SHT_CUDA_COMPAT_INFO"
	.align	4
        /*0000*/ 	.byte	0x02, 0x09, 0x00, 0x00, 0x02, 0x02, 0x01, 0x00, 0x02, 0x05, 0x05, 0x00, 0x03, 0x07, 0x01, 0x01
        /*0010*/ 	.byte	0x02, 0x03, 0x00, 0x00, 0x02, 0x06, 0x01, 0x00, 0x04, 0x0b, 0x08, 0x00, 0x09, 0x00, 0x00, 0x00
        /*0020*/ 	.byte	0x00, 0x00, 0x00, 0x00


//--------------------- .nv.info._Z9fnvKernelP5Block --------------------------
	.section	.nv.info._Z9fnvKernelP5Block,"",@"SHT_CUDA_INFO"
	.sectionflags	@""
	.align	4


	//----- nvinfo : EIATTR_CUDA_API_VERSION
	.align		4
        /*0000*/ 	.byte	0x04, 0x37
        /*0002*/ 	.short	(.L_7 - .L_6)
.L_6:
        /*0004*/ 	.word	0x00000082


	//----- nvinfo : EIATTR_KPARAM_INFO
	.align		4
.L_7:
        /*0008*/ 	.byte	0x04, 0x17
        /*000a*/ 	.short	(.L_9 - .L_8)
.L_8:
        /*000c*/ 	.word	0x00000000
        /*0010*/ 	.short	0x0000
        /*0012*/ 	.short	0x0000
        /*0014*/ 	.byte	0x00, 0xf5, 0x21, 0x00


	//----- nvinfo : EIATTR_SPARSE_MMA_MASK
	.align		4
.L_9:
        /*0018*/ 	.byte	0x03, 0x50
        /*001a*/ 	.short	0x0000


	//----- nvinfo : EIATTR_MAXREG_COUNT
	.align		4
        /*001c*/ 	.byte	0x03, 0x1b
        /*001e*/ 	.short	0x00ff


	//----- nvinfo : EIATTR_MERCURY_ISA_VERSION
	.align		4
        /*0020*/ 	.byte	0x03, 0x5f
        /*0022*/ 	.short	0x0101


	//----- nvinfo : EIATTR_VRC_CTA_INIT_COUNT
	.align		4
        /*0024*/ 	.byte	0x02, 0x4a
	.zero		1
	.zero		1


	//----- nvinfo : EIATTR_EXIT_INSTR_OFFSETS
	.align		4
        /*0028*/ 	.byte	0x04, 0x1c
        /*002a*/ 	.short	(.L_11 - .L_10)


	//   ....[0]....
.L_10:
        /*002c*/ 	.word	0x00001890


	//----- nvinfo : EIATTR_CBANK_PARAM_SIZE
	.align		4
.L_11:
        /*0030*/ 	.byte	0x03, 0x19
        /*0032*/ 	.short	0x0008


	//----- nvinfo : EIATTR_PARAM_CBANK
	.align		4
        /*0034*/ 	.byte	0x04, 0x0a
        /*0036*/ 	.short	(.L_13 - .L_12)
	.align		4
.L_12:
        /*0038*/ 	.word	index@(.nv.constant0._Z9fnvKernelP5Block)
        /*003c*/ 	.short	0x0380
        /*003e*/ 	.short	0x0008


	//----- nvinfo : EIATTR_SW_WAR
	.align		4
.L_13:
        /*0040*/ 	.byte	0x04, 0x36
        /*0042*/ 	.short	(.L_15 - .L_14)
.L_14:
        /*0044*/ 	.word	0x00000008
.L_15:


//--------------------- .nv.callgraph             --------------------------
	.section	.nv.callgraph,"",@"SHT_CUDA_CALLGRAPH"
	.align	4
	.sectionentsize	8
	.align		4
        /*0000*/ 	.word	0x00000000
	.align		4
        /*0004*/ 	.word	0xffffffff
	.align		4
        /*0008*/ 	.word	0x00000000
	.align		4
        /*000c*/ 	.word	0xfffffffe
	.align		4
        /*0010*/ 	.word	0x00000000
	.align		4
        /*0014*/ 	.word	0xfffffffd
	.align		4
        /*0018*/ 	.word	0x00000000
	.align		4
        /*001c*/ 	.word	0xfffffffc


//--------------------- .text._Z9fnvKernelP5Block --------------------------
	.section	.text._Z9fnvKernelP5Block,"ax",@progbits
	.align	128
        .global         _Z9fnvKernelP5Block
        .type           _Z9fnvKernelP5Block,@function
        .size           _Z9fnvKernelP5Block,(.L_x_1 - _Z9fnvKernelP5Block)
        .other          _Z9fnvKernelP5Block,@"STO_CUDA_ENTRY STV_DEFAULT"
_Z9fnvKernelP5Block:
.text._Z9fnvKernelP5Block:
[----:B------:R-:W-:Y:S08]  /*0000*/  LDC R1, c[0x0][0x37c] ;  /* 0x0000df00ff017b82 */ /* 0x000ff00000000800 */
[----:B------:R-:W0:Y:S01]  /*0010*/  LDC.64 R2, c[0x0][0x380] ;  /* 0x0000e000ff027b82 */ /* 0x000e220000000a00 */
[----:B------:R-:W0:Y:S02]  /*0020*/  LDCU.64 UR4, c[0x0][0x358] ;  /* 0x00006b00ff0477ac */ /* 0x000e240008000a00 */
[----:B0-----:R-:W2:Y:S04]  /*0030*/  LDG.E.S8 R17, desc[UR4][R2.64+0x4] ;  /* 0x0000040402117981 */ /* 0x001ea8000c1e1300 */
[----:B------:R-:W3:Y:S04]  /*0040*/  LDG.E.S8 R27, desc[UR4][R2.64+0x5] ;  /* 0x00000504021b7981 */ /* 0x000ee8000c1e1300 */
[----:B------:R-:W4:Y:S04]  /*0050*/  LDG.E.S8 R19, desc[UR4][R2.64+0x6] ;  /* 0x0000060402137981 */ /* 0x000f28000c1e1300 */
[----:B------:R-:W5:Y:S04]  /*0060*/  LDG.E.S8 R20, desc[UR4][R2.64+0x7] ;  /* 0x0000070402147981 */ /* 0x000f68000c1e1300 */
        /* <DEDUP_REMOVED lines=18> */
[----:B------:R-:W5:Y:S01]  /*0190*/  LDG.E.S8 R16, desc[UR4][R2.64+0x1a] ;  /* 0x00001a0402107981 */ /* 0x000f62000c1e1300 */
[----:B--2---:R-:W-:-:S03]  /*01a0*/  LOP3.LUT R18, R17, 0x811c9dc5, RZ, 0x3c, !PT ;  /* 0x811c9dc511127812 */ /* 0x004fc600078e3cff */
[----:B------:R-:W2:Y:S02]  /*01b0*/  LDG.E.S8 R17, desc[UR4][R2.64+0x1b] ;  /* 0x00001b0402117981 */ /* 0x000ea4000c1e1300 */
[----:B------:R-:W-:-:S05]  /*01c0*/  IMAD R18, R18, 0x1000193, RZ ;  /* 0x0100019312127824 */ /* 0x000fca00078e02ff */
[----:B---3--:R-:W-:Y:S02]  /*01d0*/  LOP3.LUT R27, R18, R27, RZ, 0x3c, !PT ;  /* 0x0000001b121b7212 */ /* 0x008fe400078e3cff */
[----:B------:R-:W3:Y:S03]  /*01e0*/  LDG.E.S8 R18, desc[UR4][R2.64+0x1c] ;  /* 0x00001c0402127981 */ /* 0x000ee6000c1e1300 */
[----:B------:R-:W-:-:S05]  /*01f0*/  IMAD R26, R27, 0x1000193, RZ ;  /* 0x010001931b1a7824 */ /* 0x000fca00078e02ff */
[----:B----4-:R-:W-:Y:S02]  /*0200*/  LOP3.LUT R26, R26, R19, RZ, 0x3c, !PT ;  /* 0x000000131a1a7212 */ /* 0x010fe400078e3cff */
[----:B------:R-:W4:Y:S03]  /*0210*/  LDG.E.S8 R19, desc[UR4][R2.64+0x1d] ;  /* 0x00001d0402137981 */ /* 0x000f26000c1e1300 */
[----:B------:R-:W-:-:S05]  /*0220*/  IMAD R27, R26, 0x1000193, RZ ;  /* 0x010001931a1b7824 */ /* 0x000fca00078e02ff */
[----:B-----5:R-:W-:Y:S02]  /*0230*/  LOP3.LUT R27, R27, R20, RZ, 0x3c, !PT ;  /* 0x000000141b1b7212 */ /* 0x020fe400078e3cff */
[----:B------:R-:W5:Y:S03]  /*0240*/  LDG.E.S8 R20, desc[UR4][R2.64+0x1e] ;  /* 0x00001e0402147981 */ /* 0x000f66000c1e1300 */
[----:B------:R-:W-:-:S05]  /*0250*/  IMAD R27, R27, 0x1000193, RZ ;  /* 0x010001931b1b7824 */ /* 0x000fca00078e02ff */
[----:B------:R-:W-:Y:S02]  /*0260*/  LOP3.LUT R27, R27, R24, RZ, 0x3c, !PT ;  /* 0x000000181b1b7212 */ /* 0x000fe400078e3cff */
        /* <DEDUP_REMOVED lines=56> */
[----:B--2---:R-:W-:Y:S02]  /*05f0*/  LOP3.LUT R26, R26, R17, RZ, 0x3c, !PT ;  /* 0x000000111a1a7212 */ /* 0x004fe400078e3cff */
[----:B------:R-:W2:Y:S03]  /*0600*/  LDG.E.S8 R17, desc[UR4][R2.64+0x32] ;  /* 0x0000320402117981 */ /* 0x000ea6000c1e1300 */
        /* <DEDUP_REMOVED lines=244> */
[----:B------:R-:W-:-:S05]  /*1550*/  LOP3.LUT R7, R26, R7, RZ, 0x3c, !PT ;  /* 0x000000071a077212 */ /* 0x000fca00078e3cff */
        /* <DEDUP_REMOVED lines=19> */
[----:B--2---:R-:W-:-:S05]  /*1690*/  LOP3.LUT R8, R8, R17, RZ, 0x3c, !PT ;  /* 0x0000001108087212 */ /* 0x004fca00078e3cff */
[----:B------:R-:W-:-:S05]  /*16a0*/  IMAD R7, R8, 0x1000193, RZ ;  /* 0x0100019308077824 */ /* 0x000fca00078e02ff */
[----:B---3--:R-:W-:-:S05]  /*16b0*/  LOP3.LUT R7, R7, R18, RZ, 0x3c, !PT ;  /* 0x0000001207077212 */ /* 0x008fca00078e3cff */
[----:B------:R-:W-:-:S05]  /*16c0*/  IMAD R8, R7, 0x1000193, RZ ;  /* 0x0100019307087824 */ /* 0x000fca00078e02ff */
[----:B----4-:R-:W-:-:S05]  /*16d0*/  LOP3.LUT R8, R8, R19, RZ, 0x3c, !PT ;  /* 0x0000001308087212 */ /* 0x010fca00078e3cff */
[----:B------:R-:W-:-:S05]  /*16e0*/  IMAD R7, R8, 0x1000193, RZ ;  /* 0x0100019308077824 */ /* 0x000fca00078e02ff */
[----:B-----5:R-:W-:-:S05]  /*16f0*/  LOP3.LUT R7, R7, R20, RZ, 0x3c, !PT ;  /* 0x0000001407077212 */ /* 0x020fca00078e3cff */
        /* <DEDUP_REMOVED lines=18> */
[----:B------:R-:W-:-:S04]  /*1820*/  IMAD R5, R5, 0x1000193, RZ ;  /* 0x0100019305057824 */ /* 0x000fc800078e02ff */
[----:B------:R-:W-:-:S05]  /*1830*/  IMAD.HI.U32 R0, R5, 0x12e0be63, RZ ;  /* 0x12e0be6305007827 */ /* 0x000fca00078e00ff */
[----:B------:R-:W-:-:S04]  /*1840*/  IADD3 R7, PT, PT, R5, -R0, RZ ;  /* 0x8000000005077210 */ /* 0x000fc80007ffe0ff */
[----:B------:R-:W-:-:S04]  /*1850*/  LEA.HI R7, R7, R0, RZ, 0x1f ;  /* 0x0000000007077211 */ /* 0x000fc800078ff8ff */
[----:B------:R-:W-:-:S05]  /*1860*/  SHF.R.U32.HI R0, RZ, 0x1d, R7 ;  /* 0x0000001dff007819 */ /* 0x000fca0000011607 */
[----:B------:R-:W-:-:S05]  /*1870*/  IMAD R5, R0, -0x3b9aca07, R5 ;  /* 0xc46535f900057824 */ /* 0x000fca00078e0205 */
[----:B------:R-:W-:Y:S01]  /*1880*/  STG.E desc[UR4][R2.64+0x88], R5 ;  /* 0x0000880502007986 */ /* 0x000fe2000c101904 */
[----:B------:R-:W-:Y:S05]  /*1890*/  EXIT ;  /* 0x000000000000794d */ /* 0x000fea0003800000 */
.L_x_0:
[----:B------:R-:W-:-:S00]  /*18a0*/  BRA `(.L_x_0) ;  /* 0xfffffffc00fc7947 */ /* 0x000fc0000383ffff */
[----:B------:R-:W-:-:S00]  /*18b0*/  NOP ;  /* 0x0000000000007918 */ /* 0x000fc00000000000 */
        /* <DEDUP_REMOVED lines=12> */
.L_x_1:


//--------------------- .nv.shared.reserved.0     --------------------------
	.section	.nv.shared.reserved.0,"aw",@nobits
	.weak		__nv_reservedSMEM_offset_0_alias
	.size		__nv_reservedSMEM_offset_0_alias, 0, 64
	.other		__nv_reservedSMEM_offset_0_alias,@"STO_CUDA_RESERVED_SHARED STV_DEFAULT"
__nv_reservedSMEM_offset_0_alias:
	.zero		0
	.zero		64


//--------------------- .nv.constant0._Z9fnvKernelP5Block --------------------------
	.section	.nv.constant0._Z9fnvKernelP5Block,"a",@progbits
	.sectionflags	@""
	.align	4
.nv.constant0._Z9fnvKernelP5Block:
	.zero		904


//--------------------- SYMBOLS --------------------------

	.type		.nv.reservedSmem.offset0,@object
	.size		.nv.reservedSmem.offset0,0x4
